	.headerflags	@"EF_CUDA_TEXMODE_UNIFIED EF_CUDA_64BIT_ADDRESS EF_CUDA_SM86 EF_CUDA_VIRTUAL_SM(EF_CUDA_SM86)"
	.elftype	@"ET_EXEC"


//--------------------- .nv.info                  --------------------------
	.section	.nv.info,"",@"SHT_CUDA_INFO"
	.align	4


	//----- nvinfo : EIATTR_REGCOUNT
	.align		4
        /*0000*/ 	.byte	0x04, 0x2f
        /*0002*/ 	.short	(.L_2 - .L_1)
	.align		4
.L_1:
        /*0004*/ 	.word	index@(triton_per_fused_add_native_layer_norm_7)
        /*0008*/ 	.word	0x00000019


	//----- nvinfo : EIATTR_MIN_STACK_SIZE
	.align		4
.L_2:
        /*000c*/ 	.byte	0x04, 0x12
        /*000e*/ 	.short	(.L_4 - .L_3)
	.align		4
.L_3:
        /*0010*/ 	.word	index@(triton_per_fused_add_native_layer_norm_7)
        /*0014*/ 	.word	0x00000000


	//----- nvinfo : EIATTR_FRAME_SIZE
	.align		4
.L_4:
        /*0018*/ 	.byte	0x04, 0x11
        /*001a*/ 	.short	(.L_6 - .L_5)
	.align		4
.L_5:
        /*001c*/ 	.word	index@(triton_per_fused_add_native_layer_norm_7)
        /*0020*/ 	.word	0x00000000


	//----- nvinfo : EIATTR_MIN_STACK_SIZE
	.align		4
.L_6:
        /*0024*/ 	.byte	0x04, 0x12
        /*0026*/ 	.short	(.L_8 - .L_7)
	.align		4
.L_7:
        /*0028*/ 	.word	index@(triton_per_fused_add_native_layer_norm_7)
        /*002c*/ 	.word	0x00000000
.L_8:


//--------------------- .nv.info.triton_per_fused_add_native_layer_norm_7 --------------------------
	.section	.nv.info.triton_per_fused_add_native_layer_norm_7,"",@"SHT_CUDA_INFO"
	.sectionflags	@""
	.align	4


	//----- nvinfo : EIATTR_CUDA_API_VERSION
	.align		4
        /*0000*/ 	.byte	0x04, 0x37
        /*0002*/ 	.short	(.L_10 - .L_9)
.L_9:
        /*0004*/ 	.word	0x0000007c


	//----- nvinfo : EIATTR_SW2861232_WAR
	.align		4
.L_10:
        /*0008*/ 	.byte	0x01, 0x35
	.zero		2


	//----- nvinfo : EIATTR_PARAM_CBANK
	.align		4
        /*000c*/ 	.byte	0x04, 0x0a
        /*000e*/ 	.short	(.L_12 - .L_11)
	.align		4
.L_11:
        /*0010*/ 	.word	index@(.nv.constant0.triton_per_fused_add_native_layer_norm_7)
        /*0014*/ 	.short	0x0160
        /*0016*/ 	.short	0x0040


	//----- nvinfo : EIATTR_CBANK_PARAM_SIZE
	.align		4
.L_12:
        /*0018*/ 	.byte	0x03, 0x19
        /*001a*/ 	.short	0x0040


	//----- nvinfo : EIATTR_KPARAM_INFO
	.align		4
        /*001c*/ 	.byte	0x04, 0x17
        /*001e*/ 	.short	(.L_14 - .L_13)
.L_13:
        /*0020*/ 	.word	0x00000000
        /*0024*/ 	.short	0x0008
        /*0026*/ 	.short	0x0038
        /*0028*/ 	.byte	0x00, 0xf4, 0x21, 0x00


	//----- nvinfo : EIATTR_KPARAM_INFO
	.align		4
.L_14:
        /*002c*/ 	.byte	0x04, 0x17
        /*002e*/ 	.short	(.L_16 - .L_15)
.L_15:
        /*0030*/ 	.word	0x00000000
        /*0034*/ 	.short	0x0007
        /*0036*/ 	.short	0x0034
        /*0038*/ 	.byte	0x00, 0xf0, 0x11, 0x00


	//----- nvinfo : EIATTR_KPARAM_INFO
	.align		4
.L_16:
        /*003c*/ 	.byte	0x04, 0x17
        /*003e*/ 	.short	(.L_18 - .L_17)
.L_17:
        /*0040*/ 	.word	0x00000000
        /*0044*/ 	.short	0x0006
        /*0046*/ 	.short	0x0030
        /*0048*/ 	.byte	0x00, 0xf0, 0x11, 0x00


	//----- nvinfo : EIATTR_KPARAM_INFO
	.align		4
.L_18:
        /*004c*/ 	.byte	0x04, 0x17
        /*004e*/ 	.short	(.L_20 - .L_19)
.L_19:
        /*0050*/ 	.word	0x00000000
        /*0054*/ 	.short	0x0005
        /*0056*/ 	.short	0x0028
        /*0058*/ 	.byte	0x00, 0xf4, 0x21, 0x00


	//----- nvinfo : EIATTR_KPARAM_INFO
	.align		4
.L_20:
        /*005c*/ 	.byte	0x04, 0x17
        /*005e*/ 	.short	(.L_22 - .L_21)
.L_21:
        /*0060*/ 	.word	0x00000000
        /*0064*/ 	.short	0x0004
        /*0066*/ 	.short	0x0020
        /*0068*/ 	.byte	0x00, 0xf4, 0x21, 0x00


	//----- nvinfo : EIATTR_KPARAM_INFO
	.align		4
.L_22:
        /*006c*/ 	.byte	0x04, 0x17
        /*006e*/ 	.short	(.L_24 - .L_23)
.L_23:
        /*0070*/ 	.word	0x00000000
        /*0074*/ 	.short	0x0003
        /*0076*/ 	.short	0x0018
        /*0078*/ 	.byte	0x00, 0xf4, 0x21, 0x00


	//----- nvinfo : EIATTR_KPARAM_INFO
	.align		4
.L_24:
        /*007c*/ 	.byte	0x04, 0x17
        /*007e*/ 	.short	(.L_26 - .L_25)
.L_25:
        /*0080*/ 	.word	0x00000000
        /*0084*/ 	.short	0x0002
        /*0086*/ 	.short	0x0010
        /*0088*/ 	.byte	0x00, 0xf4, 0x21, 0x00


	//----- nvinfo : EIATTR_KPARAM_INFO
	.align		4
.L_26:
        /*008c*/ 	.byte	0x04, 0x17
        /*008e*/ 	.short	(.L_28 - .L_27)
.L_27:
        /*0090*/ 	.word	0x00000000
        /*0094*/ 	.short	0x0001
        /*0096*/ 	.short	0x0008
        /*0098*/ 	.byte	0x00, 0xf4, 0x21, 0x00


	//----- nvinfo : EIATTR_KPARAM_INFO
	.align		4
.L_28:
        /*009c*/ 	.byte	0x04, 0x17
        /*009e*/ 	.short	(.L_30 - .L_29)
.L_29:
        /*00a0*/ 	.word	0x00000000
        /*00a4*/ 	.short	0x0000
        /*00a6*/ 	.short	0x0000
        /*00a8*/ 	.byte	0x00, 0xf4, 0x21, 0x00


	//----- nvinfo : EIATTR_MAXREG_COUNT
	.align		4
.L_30:
        /*00ac*/ 	.byte	0x03, 0x1b
        /*00ae*/ 	.short	0x00ff


	//----- nvinfo : EIATTR_COOP_GROUP_MASK_REGIDS
	.align		4
        /*00b0*/ 	.byte	0x04, 0x29
        /*00b2*/ 	.short	(.L_32 - .L_31)


	//   ....[0]....
.L_31:
        /*00b4*/ 	.word	0xffffffff


	//   ....[1]....
        /*00b8*/ 	.word	0xffffffff


	//   ....[2]....
        /*00bc*/ 	.word	0xffffffff


	//   ....[3]....
        /*00c0*/ 	.word	0xffffffff


	//   ....[4]....
        /*00c4*/ 	.word	0xffffffff


	//   ....[5]....
        /*00c8*/ 	.word	0xffffffff


	//   ....[6]....
        /*00cc*/ 	.word	0xffffffff


	//   ....[7]....
        /*00d0*/ 	.word	0xffffffff


	//   ....[8]....
        /*00d4*/ 	.word	0xffffffff


	//   ....[9]....
        /*00d8*/ 	.word	0xffffffff


	//   ....[10]....
        /*00dc*/ 	.word	0xffffffff


	//   ....[11]....
        /*00e0*/ 	.word	0xffffffff


	//   ....[12]....
        /*00e4*/ 	.word	0xffffffff


	//   ....[13]....
        /*00e8*/ 	.word	0xffffffff


	//   ....[14]....
        /*00ec*/ 	.word	0xffffffff


	//   ....[15]....
        /*00f0*/ 	.word	0xffffffff


	//----- nvinfo : EIATTR_COOP_GROUP_INSTR_OFFSETS
	.align		4
.L_32:
        /*00f4*/ 	.byte	0x04, 0x28
        /*00f6*/ 	.short	(.L_34 - .L_33)


	//   ....[0]....
.L_33:
        /*00f8*/ 	.word	0x00000320


	//   ....[1]....
        /*00fc*/ 	.word	0x00000340


	//   ....[2]....
        /*0100*/ 	.word	0x00000360


	//   ....[3]....
        /*0104*/ 	.word	0x000003a0


	//   ....[4]....
        /*0108*/ 	.word	0x000003d0


	//   ....[5]....
        /*010c*/ 	.word	0x00000470


	//   ....[6]....
        /*0110*/ 	.word	0x00000490


	//   ....[7]....
        /*0114*/ 	.word	0x000004c0


	//   ....[8]....
        /*0118*/ 	.word	0x000005c0


	//   ....[9]....
        /*011c*/ 	.word	0x000005e0


	//   ....[10]....
        /*0120*/ 	.word	0x00000600


	//   ....[11]....
        /*0124*/ 	.word	0x00000620


	//   ....[12]....
        /*0128*/ 	.word	0x00000640


	//   ....[13]....
        /*012c*/ 	.word	0x000006a0


	//   ....[14]....
        /*0130*/ 	.word	0x000006c0


	//   ....[15]....
        /*0134*/ 	.word	0x000006e0


	//----- nvinfo : EIATTR_EXIT_INSTR_OFFSETS
	.align		4
.L_34:
        /*0138*/ 	.byte	0x04, 0x1c
        /*013a*/ 	.short	(.L_36 - .L_35)


	//   ....[0]....
.L_35:
        /*013c*/ 	.word	0x000008e0


	//   ....[1]....
        /*0140*/ 	.word	0x00000900


	//----- nvinfo : EIATTR_REQNTID
	.align		4
.L_36:
        /*0144*/ 	.byte	0x04, 0x10
        /*0146*/ 	.short	(.L_38 - .L_37)
.L_37:
        /*0148*/ 	.word	0x00000100
        /*014c*/ 	.word	0x00000001
        /*0150*/ 	.word	0x00000001
.L_38:


//--------------------- .nv.callgraph             --------------------------
	.section	.nv.callgraph,"",@"SHT_CUDA_CALLGRAPH"
	.align	4
	.sectionentsize	8
	.align		4
        /*0000*/ 	.word	0x00000000
	.align		4
        /*0004*/ 	.word	0xffffffff
	.align		4
        /*0008*/ 	.word	0x00000000
	.align		4
        /*000c*/ 	.word	0xfffffffe
	.align		4
        /*0010*/ 	.word	0x00000000
	.align		4
        /*0014*/ 	.word	0xfffffffd
	.align		4
        /*0018*/ 	.word	0x00000000
	.align		4
        /*001c*/ 	.word	0xfffffffc


//--------------------- .nv.rel.action            --------------------------
	.section	.nv.rel.action,"",@"SHT_CUDA_RELOCINFO"
	.align	8
	.sectionentsize	8
        /*0000*/ 	.byte	0x73, 0x00, 0x00, 0x00, 0x00, 0x00, 0x00, 0x00, 0x00, 0x00, 0x00, 0x11, 0x25, 0x00, 0x05, 0x36


//--------------------- .nv.constant4             --------------------------
	.section	.nv.constant4,"a",@progbits
	.align	8
	.align		8
.nv.constant4:
        /*0000*/ 	.dword	_$_str


//--------------------- .nv.constant0.triton_per_fused_add_native_layer_norm_7 --------------------------
	.section	.nv.constant0.triton_per_fused_add_native_layer_norm_7,"a",@progbits
	.sectionflags	@""
	.align	4
.nv.constant0.triton_per_fused_add_native_layer_norm_7:
	.zero		416


//--------------------- .text.triton_per_fused_add_native_layer_norm_7 --------------------------
	.section	.text.triton_per_fused_add_native_layer_norm_7,"ax",@progbits
	.sectionflags	@"SHF_BARRIERS=1"
	.sectioninfo	@"SHI_REGISTERS=25"
	.align	128
        .global         triton_per_fused_add_native_layer_norm_7
        .type           triton_per_fused_add_native_layer_norm_7,@function
        .size           triton_per_fused_add_native_layer_norm_7,(.L_x_1 - triton_per_fused_add_native_layer_norm_7)
        .other          triton_per_fused_add_native_layer_norm_7,@"STO_CUDA_ENTRY STV_DEFAULT"
triton_per_fused_add_native_layer_norm_7:
.text.triton_per_fused_add_native_layer_norm_7:
[----:B------:R-:W-:Y:S02]  /*0000*/  MOV R1, c[0x0][0x28] ;  /* 0x00000a0000017a02 */ /* 0x000fe40000000f00 */
[----:B------:R-:W0:Y:S01]  /*0010*/  S2R R0, SR_TID.X ;  /* 0x0000000000007919 */ /* 0x000e220000002100 */
[----:B------:R-:W-:Y:S01]  /*0020*/  MOV R7, 0x2 ;  /* 0x0000000200077802 */ /* 0x000fe20000000f00 */
[----:B------:R-:W-:Y:S01]  /*0030*/  CS2R R12, SRZ ;  /* 0x00000000000c7805 */ /* 0x000fe2000001ff00 */
[----:B------:R-:W-:Y:S01]  /*0040*/  ULDC.64 UR4, c[0x0][0x118] ;  /* 0x0000460000047ab9 */ /* 0x000fe20000000a00 */
[----:B------:R-:W1:Y:S01]  /*0050*/  S2R R3, SR_CTAID.X ;  /* 0x0000000000037919 */ /* 0x000e620000002500 */
[----:B------:R-:W-:Y:S01]  /*0060*/  CS2R R4, SRZ ;  /* 0x0000000000047805 */ /* 0x000fe2000001ff00 */
[----:B0-----:R-:W-:-:S04]  /*0070*/  SHF.L.U32 R10, R0, 0x2, RZ ;  /* 0x00000002000a7819 */ /* 0x001fc800000006ff */
[----:B------:R-:W-:-:S04]  /*0080*/  LOP3.LUT R10, R10, 0x3fc, RZ, 0xc0, !PT ;  /* 0x000003fc0a0a7812 */ /* 0x000fc800078ec0ff */
[C---:B------:R-:W-:Y:S01]  /*0090*/  ISETP.GE.U32.AND P1, PT, R10.reuse, 0x300, PT ;  /* 0x000003000a00780c */ /* 0x040fe20003f26070 */
[----:B-1----:R-:W-:Y:S02]  /*00a0*/  IMAD R8, R3, 0x300, R10 ;  /* 0x0000030003087824 */ /* 0x002fe400078e020a */
[----:B------:R-:W-:-:S04]  /*00b0*/  IMAD.WIDE.U32 R18, R10, R7, c[0x0][0x170] ;  /* 0x00005c000a127625 */ /* 0x000fc800078e0007 */
[----:B------:R-:W-:Y:S01]  /*00c0*/  IMAD.WIDE R16, R8, R7, c[0x0][0x168] ;  /* 0x00005a0008107625 */ /* 0x000fe200078e0207 */
[----:B------:R-:W-:-:S05]  /*00d0*/  CS2R R2, SRZ ;  /* 0x0000000000027805 */ /* 0x000fca000001ff00 */
[----:B------:R-:W2:Y:S01]  /*00e0*/  @!P1 LDG.E.EL.64 R12, [R18.64] ;  /* 0x00000004120c9981 */ /* 0x000ea2000c2e1b00 */
[----:B------:R-:W-:-:S03]  /*00f0*/  IMAD.WIDE R14, R8, R7, c[0x0][0x160] ;  /* 0x00005800080e7625 */ /* 0x000fc600078e0207 */
[----:B------:R-:W3:Y:S04]  /*0100*/  @!P1 LDG.E.64 R4, [R16.64] ;  /* 0x0000000410049981 */ /* 0x000ee8000c1e1b00 */
[----:B------:R-:W4:Y:S01]  /*0110*/  @!P1 LDG.E.64 R2, [R14.64] ;  /* 0x000000040e029981 */ /* 0x000f22000c1e1b00 */
[C---:B------:R-:W-:Y:S02]  /*0120*/  LOP3.LUT P2, RZ, R0.reuse, 0x1f, RZ, 0xc0, !PT ;  /* 0x0000001f00ff7812 */ /* 0x040fe4000784c0ff */
[----:B------:R-:W-:Y:S02]  /*0130*/  ISETP.GE.AND P3, PT, R0, 0x8, PT ;  /* 0x000000080000780c */ /* 0x000fe40003f66270 */
[C---:B--2---:R-:W-:Y:S02]  /*0140*/  PRMT R11, R12.reuse, 0x7632, R11 ;  /* 0x000076320c0b7816 */ /* 0x044fe4000000000b */
[----:B------:R-:W-:-:S02]  /*0150*/  SHF.L.U32 R20, R12, 0x10, RZ ;  /* 0x000000100c147819 */ /* 0x000fc400000006ff */
[----:B------:R-:W-:Y:S02]  /*0160*/  SHF.L.U32 R12, R13, 0x10, RZ ;  /* 0x000000100d0c7819 */ /* 0x000fe400000006ff */
[C---:B---3--:R-:W-:Y:S02]  /*0170*/  PRMT R13, R4.reuse, 0x7632, R13 ;  /* 0x00007632040d7816 */ /* 0x048fe4000000000d */
[----:B------:R-:W-:Y:S02]  /*0180*/  SHF.L.U32 R21, R11, 0x10, RZ ;  /* 0x000000100b157819 */ /* 0x000fe400000006ff */
[----:B------:R-:W-:Y:S02]  /*0190*/  SHF.L.U32 R11, R5, 0x10, RZ ;  /* 0x00000010050b7819 */ /* 0x000fe400000006ff */
[----:B------:R-:W-:Y:S02]  /*01a0*/  SHF.L.U32 R17, R4, 0x10, RZ ;  /* 0x0000001004117819 */ /* 0x000fe400000006ff */
[----:B------:R-:W-:Y:S01]  /*01b0*/  SHF.L.U32 R4, R13, 0x10, RZ ;  /* 0x000000100d047819 */ /* 0x000fe200000006ff */
[----:B------:R-:W-:Y:S01]  /*01c0*/  FADD R16, R11, R12 ;  /* 0x0000000c0b107221 */ /* 0x000fe20000000000 */
[----:B----4-:R-:W-:Y:S01]  /*01d0*/  PRMT R11, R2, 0x7632, R11 ;  /* 0x00007632020b7816 */ /* 0x010fe2000000000b */
[----:B------:R-:W-:Y:S01]  /*01e0*/  FADD R17, R17, R20 ;  /* 0x0000001411117221 */ /* 0x000fe20000000000 */
[----:B------:R-:W-:Y:S01]  /*01f0*/  PRMT R5, R5, 0x7632, R5 ;  /* 0x0000763205057816 */ /* 0x000fe20000000005 */
[----:B------:R-:W-:Y:S01]  /*0200*/  FADD R21, R4, R21 ;  /* 0x0000001504157221 */ /* 0x000fe20000000000 */
[----:B------:R-:W-:-:S02]  /*0210*/  PRMT R4, R13, 0x7632, R4 ;  /* 0x000076320d047816 */ /* 0x000fc40000000004 */
[----:B------:R-:W-:Y:S02]  /*0220*/  SHF.L.U32 R12, R2, 0x10, RZ ;  /* 0x00000010020c7819 */ /* 0x000fe400000006ff */
[----:B------:R-:W-:Y:S02]  /*0230*/  SHF.L.U32 R14, R11, 0x10, RZ ;  /* 0x000000100b0e7819 */ /* 0x000fe400000006ff */
[----:B------:R-:W-:Y:S01]  /*0240*/  SHF.L.U32 R4, R4, 0x10, RZ ;  /* 0x0000001004047819 */ /* 0x000fe200000006ff */
[----:B------:R-:W-:Y:S01]  /*0250*/  FADD R11, R12, R17 ;  /* 0x000000110c0b7221 */ /* 0x000fe20000000000 */
[----:B------:R-:W-:Y:S01]  /*0260*/  SHF.L.U32 R5, R5, 0x10, RZ ;  /* 0x0000001005057819 */ /* 0x000fe200000006ff */
[----:B------:R-:W-:Y:S01]  /*0270*/  FADD R12, R14, R21 ;  /* 0x000000150e0c7221 */ /* 0x000fe20000000000 */
[C---:B------:R-:W-:Y:S02]  /*0280*/  PRMT R2, R3.reuse, 0x7632, R2 ;  /* 0x0000763203027816 */ /* 0x040fe40000000002 */
[----:B------:R-:W-:Y:S01]  /*0290*/  SHF.L.U32 R13, R3, 0x10, RZ ;  /* 0x00000010030d7819 */ /* 0x000fe200000006ff */
[----:B------:R-:W-:Y:S01]  /*02a0*/  FADD R5, R5, R4 ;  /* 0x0000000405057221 */ /* 0x000fe20000000000 */
[----:B------:R-:W-:Y:S01]  /*02b0*/  SHF.L.U32 R2, R2, 0x10, RZ ;  /* 0x0000001002027819 */ /* 0x000fe200000006ff */
[----:B------:R-:W-:-:S02]  /*02c0*/  FADD R4, R12, R11 ;  /* 0x0000000b0c047221 */ /* 0x000fc40000000000 */
[----:B------:R-:W-:Y:S02]  /*02d0*/  FADD R13, R13, R16 ;  /* 0x000000100d0d7221 */ /* 0x000fe40000000000 */
[----:B------:R-:W-:Y:S02]  /*02e0*/  FADD R14, R2, R5 ;  /* 0x00000005020e7221 */ /* 0x000fe40000000000 */
[----:B------:R-:W-:-:S04]  /*02f0*/  FADD R3, R13, R4 ;  /* 0x000000040d037221 */ /* 0x000fc80000000000 */
[----:B------:R-:W-:-:S05]  /*0300*/  FADD R3, R14, R3 ;  /* 0x000000030e037221 */ /* 0x000fca0000000000 */
[----:B------:R-:W-:-:S05]  /*0310*/  FSEL R3, R3, RZ, !P1 ;  /* 0x000000ff03037208 */ /* 0x000fca0004800000 */
[----:B------:R-:W0:Y:S02]  /*0320*/  SHFL.BFLY PT, R2, R3, 0x10, 0x1f ;  /* 0x0e001f0003027f89 */ /* 0x000e2400000e0000 */
[----:B0-----:R-:W-:-:S05]  /*0330*/  FADD R4, R3, R2 ;  /* 0x0000000203047221 */ /* 0x001fca0000000000 */
[----:B------:R-:W0:Y:S02]  /*0340*/  SHFL.BFLY PT, R5, R4, 0x8, 0x1f ;  /* 0x0d001f0004057f89 */ /* 0x000e2400000e0000 */
[----:B0-----:R-:W-:-:S05]  /*0350*/  FADD R5, R4, R5 ;  /* 0x0000000504057221 */ /* 0x001fca0000000000 */
[----:B------:R-:W0:Y:S02]  /*0360*/  SHFL.BFLY PT, R2, R5, 0x4, 0x1f ;  /* 0x0c801f0005027f89 */ /* 0x000e2400000e0000 */
[----:B0-----:R-:W-:Y:S02]  /*0370*/  FADD R16, R5, R2 ;  /* 0x0000000205107221 */ /* 0x001fe40000000000 */
[----:B------:R-:W-:Y:S01]  /*0380*/  CS2R R2, SRZ ;  /* 0x0000000000027805 */ /* 0x000fe2000001ff00 */
[----:B------:R-:W-:Y:S02]  /*0390*/  CS2R R4, SRZ ;  /* 0x0000000000047805 */ /* 0x000fe4000001ff00 */
[----:B------:R-:W0:Y:S02]  /*03a0*/  SHFL.BFLY PT, R15, R16, 0x2, 0x1f ;  /* 0x0c401f00100f7f89 */ /* 0x000e2400000e0000 */
[----:B0-----:R-:W-:Y:S01]  /*03b0*/  FADD R18, R16, R15 ;  /* 0x0000000f10127221 */ /* 0x001fe20000000000 */
[----:B------:R-:W-:-:S04]  /*03c0*/  IMAD.WIDE.U32 R16, R10, R7, c[0x0][0x178] ;  /* 0x00005e000a107625 */ /* 0x000fc800078e0007 */
[----:B------:R-:W0:Y:S04]  /*03d0*/  SHFL.BFLY PT, R15, R18, 0x1, 0x1f ;  /* 0x0c201f00120f7f89 */ /* 0x000e2800000e0000 */
[----:B------:R1:W2:Y:S01]  /*03e0*/  @!P1 LDG.E.EL.64 R2, [R16.64] ;  /* 0x0000000410029981 */ /* 0x0002a2000c2e1b00 */
[----:B0-----:R-:W-:Y:S01]  /*03f0*/  FADD R22, R18, R15 ;  /* 0x0000000f12167221 */ /* 0x001fe20000000000 */
[----:B------:R-:W-:Y:S01]  /*0400*/  SHF.R.U32.HI R15, RZ, 0x3, R0 ;  /* 0x00000003ff0f7819 */ /* 0x000fe20000011600 */
[----:B------:R-:W-:-:S03]  /*0410*/  IMAD.WIDE.U32 R18, R10, R7, c[0x0][0x180] ;  /* 0x000060000a127625 */ /* 0x000fc600078e0007 */
[----:B------:R-:W-:Y:S02]  /*0420*/  LOP3.LUT R15, R15, 0x1c, RZ, 0xc0, !PT ;  /* 0x0000001c0f0f7812 */ /* 0x000fe400078ec0ff */
[----:B------:R0:W3:Y:S04]  /*0430*/  @!P1 LDG.E.EL.64 R4, [R18.64] ;  /* 0x0000000412049981 */ /* 0x0000e8000c2e1b00 */
[----:B------:R-:W-:Y:S04]  /*0440*/  @!P2 STS [R15], R22 ;  /* 0x000000160f00a388 */ /* 0x000fe80000000800 */
[----:B------:R-:W-:Y:S06]  /*0450*/  BAR.SYNC.DEFER_BLOCKING 0x0 ;  /* 0x0000000000007b1d */ /* 0x000fec0000010000 */
[----:B------:R-:W4:Y:S04]  /*0460*/  @!P3 LDS R9, [R0.X4] ;  /* 0x000000000009b984 */ /* 0x000f280000004800 */
[----:B----4-:R-:W4:Y:S02]  /*0470*/  SHFL.BFLY PT, R10, R9, 0x4, 0x1f ;  /* 0x0c801f00090a7f89 */ /* 0x010f2400000e0000 */
[----:B----4-:R-:W-:-:S05]  /*0480*/  FADD R10, R9, R10 ;  /* 0x0000000a090a7221 */ /* 0x010fca0000000000 */
[----:B------:R-:W4:Y:S01]  /*0490*/  SHFL.BFLY PT, R21, R10, 0x2, 0x1f ;  /* 0x0c401f000a157f89 */ /* 0x000f2200000e0000 */
[----:B------:R-:W-:Y:S01]  /*04a0*/  LOP3.LUT P0, RZ, R0, 0x7, RZ, 0xc0, !PT ;  /* 0x0000000700ff7812 */ /* 0x000fe2000780c0ff */
[----:B----4-:R-:W-:-:S05]  /*04b0*/  FADD R21, R10, R21 ;  /* 0x000000150a157221 */ /* 0x010fca0000000000 */
[----:B------:R-:W1:Y:S01]  /*04c0*/  SHFL.BFLY PT, R20, R21, 0x1, 0x1f ;  /* 0x0c201f0015147f89 */ /* 0x000e6200000e0000 */
[----:B------:R-:W-:Y:S01]  /*04d0*/  ISETP.LT.AND P0, PT, R0, 0x8, !P0 ;  /* 0x000000080000780c */ /* 0x000fe20004701270 */
[----:B-1----:R-:W-:-:S12]  /*04e0*/  FADD R17, R21, R20 ;  /* 0x0000001415117221 */ /* 0x002fd80000000000 */
[----:B------:R-:W-:Y:S04]  /*04f0*/  @P0 STS [R0.X4], R17 ;  /* 0x0000001100000388 */ /* 0x000fe80000004800 */
[----:B------:R-:W-:Y:S06]  /*0500*/  BAR.SYNC.DEFER_BLOCKING 0x0 ;  /* 0x0000000000007b1d */ /* 0x000fec0000010000 */
[----:B------:R-:W1:Y:S02]  /*0510*/  LDS R16, [RZ] ;  /* 0x00000000ff107984 */ /* 0x000e640000000800 */
[----:B-1----:R-:W-:-:S04]  /*0520*/  FADD R9, RZ, R16 ;  /* 0x00000010ff097221 */ /* 0x002fc80000000000 */
[C---:B------:R-:W-:Y:S01]  /*0530*/  FFMA R12, R9.reuse, -0.001302083372138440609, R12 ;  /* 0xbaaaaaab090c7823 */ /* 0x040fe2000000000c */
[----:B------:R-:W-:-:S03]  /*0540*/  FFMA R11, R9, -0.001302083372138440609, R11 ;  /* 0xbaaaaaab090b7823 */ /* 0x000fc6000000000b */
[----:B------:R-:W-:Y:S01]  /*0550*/  FMUL R10, R12, R12 ;  /* 0x0000000c0c0a7220 */ /* 0x000fe20000400000 */
[----:B------:R-:W-:-:S03]  /*0560*/  FFMA R13, R9, -0.001302083372138440609, R13 ;  /* 0xbaaaaaab090d7823 */ /* 0x000fc6000000000d */
[----:B------:R-:W-:Y:S01]  /*0570*/  FFMA R10, R11, R11, R10 ;  /* 0x0000000b0b0a7223 */ /* 0x000fe2000000000a */
[----:B------:R-:W-:-:S03]  /*0580*/  FFMA R14, R9, -0.001302083372138440609, R14 ;  /* 0xbaaaaaab090e7823 */ /* 0x000fc6000000000e */
[----:B------:R-:W-:-:S04]  /*0590*/  FFMA R9, R13, R13, R10 ;  /* 0x0000000d0d097223 */ /* 0x000fc8000000000a */
[----:B------:R-:W-:-:S05]  /*05a0*/  FFMA R9, R14, R14, R9 ;  /* 0x0000000e0e097223 */ /* 0x000fca0000000009 */
[----:B------:R-:W-:-:S05]  /*05b0*/  FSEL R9, R9, RZ, !P1 ;  /* 0x000000ff09097208 */ /* 0x000fca0004800000 */
[----:B------:R-:W1:Y:S02]  /*05c0*/  SHFL.BFLY PT, R10, R9, 0x10, 0x1f ;  /* 0x0e001f00090a7f89 */ /* 0x000e6400000e0000 */
[----:B-1----:R-:W-:-:S05]  /*05d0*/  FADD R10, R9, R10 ;  /* 0x0000000a090a7221 */ /* 0x002fca0000000000 */
[----:B------:R-:W1:Y:S02]  /*05e0*/  SHFL.BFLY PT, R17, R10, 0x8, 0x1f ;  /* 0x0d001f000a117f89 */ /* 0x000e6400000e0000 */
[----:B-1----:R-:W-:-:S05]  /*05f0*/  FADD R17, R10, R17 ;  /* 0x000000110a117221 */ /* 0x002fca0000000000 */
[----:B------:R-:W1:Y:S02]  /*0600*/  SHFL.BFLY PT, R16, R17, 0x4, 0x1f ;  /* 0x0c801f0011107f89 */ /* 0x000e6400000e0000 */
[----:B-1----:R-:W-:-:S05]  /*0610*/  FADD R16, R17, R16 ;  /* 0x0000001011107221 */ /* 0x002fca0000000000 */
[----:B0-----:R-:W0:Y:S02]  /*0620*/  SHFL.BFLY PT, R19, R16, 0x2, 0x1f ;  /* 0x0c401f0010137f89 */ /* 0x001e2400000e0000 */
[----:B0-----:R-:W-:-:S05]  /*0630*/  FADD R19, R16, R19 ;  /* 0x0000001310137221 */ /* 0x001fca0000000000 */
[----:B------:R-:W0:Y:S02]  /*0640*/  SHFL.BFLY PT, R18, R19, 0x1, 0x1f ;  /* 0x0c201f0013127f89 */ /* 0x000e2400000e0000 */
[----:B0-----:R-:W-:Y:S02]  /*0650*/  FADD R18, R19, R18 ;  /* 0x0000001213127221 */ /* 0x001fe40000000000 */
[----:B------:R-:W-:Y:S06]  /*0660*/  BAR.SYNC.DEFER_BLOCKING 0x0 ;  /* 0x0000000000007b1d */ /* 0x000fec0000010000 */
[----:B------:R-:W-:Y:S04]  /*0670*/  @!P2 STS [R15], R18 ;  /* 0x000000120f00a388 */ /* 0x000fe80000000800 */
[----:B------:R-:W-:Y:S06]  /*0680*/  BAR.SYNC.DEFER_BLOCKING 0x0 ;  /* 0x0000000000007b1d */ /* 0x000fec0000010000 */
[----:B------:R-:W0:Y:S04]  /*0690*/  @!P3 LDS R6, [R0.X4] ;  /* 0x000000000006b984 */ /* 0x000e280000004800 */
[----:B0-----:R-:W0:Y:S02]  /*06a0*/  SHFL.BFLY PT, R9, R6, 0x4, 0x1f ;  /* 0x0c801f0006097f89 */ /* 0x001e2400000e0000 */
[----:B0-----:R-:W-:-:S05]  /*06b0*/  FADD R9, R6, R9 ;  /* 0x0000000906097221 */ /* 0x001fca0000000000 */
[----:B------:R-:W0:Y:S02]  /*06c0*/  SHFL.BFLY PT, R10, R9, 0x2, 0x1f ;  /* 0x0c401f00090a7f89 */ /* 0x000e2400000e0000 */
[----:B0-----:R-:W-:-:S05]  /*06d0*/  FADD R10, R9, R10 ;  /* 0x0000000a090a7221 */ /* 0x001fca0000000000 */
[----:B------:R-:W0:Y:S02]  /*06e0*/  SHFL.BFLY PT, R17, R10, 0x1, 0x1f ;  /* 0x0c201f000a117f89 */ /* 0x000e2400000e0000 */
[----:B0-----:R-:W-:-:S05]  /*06f0*/  FADD R17, R10, R17 ;  /* 0x000000110a117221 */ /* 0x001fca0000000000 */
[----:B------:R3:W-:Y:S04]  /*0700*/  @P0 STS [R0.X4], R17 ;  /* 0x0000001100000388 */ /* 0x0007e80000004800 */
[----:B------:R-:W-:Y:S06]  /*0710*/  BAR.SYNC.DEFER_BLOCKING 0x0 ;  /* 0x0000000000007b1d */ /* 0x000fec0000010000 */
[----:B------:R-:W0:Y:S01]  /*0720*/  LDS R15, [RZ] ;  /* 0x00000000ff0f7984 */ /* 0x000e220000000800 */
[----:B------:R-:W-:-:S02]  /*0730*/  MOV R16, 0x3aaaaaab ;  /* 0x3aaaaaab00107802 */ /* 0x000fc40000000f00 */
[----:B--2---:R-:W-:Y:S02]  /*0740*/  PRMT R6, R2, 0x7632, R6 ;  /* 0x0000763202067816 */ /* 0x004fe40000000006 */
[----:B---3--:R-:W-:Y:S02]  /*0750*/  PRMT R0, R4, 0x7632, R0 ;  /* 0x0000763204007816 */ /* 0x008fe40000000000 */
[----:B------:R-:W-:Y:S02]  /*0760*/  PRMT R9, R5, 0x7632, R9 ;  /* 0x0000763205097816 */ /* 0x000fe40000000009 */
[----:B------:R-:W-:Y:S02]  /*0770*/  SHF.L.U32 R18, R3, 0x10, RZ ;  /* 0x0000001003127819 */ /* 0x000fe400000006ff */
[----:B------:R-:W-:Y:S02]  /*0780*/  SHF.L.U32 R2, R2, 0x10, RZ ;  /* 0x0000001002027819 */ /* 0x000fe400000006ff */
[----:B------:R-:W-:-:S02]  /*0790*/  SHF.L.U32 R4, R4, 0x10, RZ ;  /* 0x0000001004047819 */ /* 0x000fc400000006ff */
[----:B------:R-:W-:Y:S01]  /*07a0*/  SHF.L.U32 R6, R6, 0x10, RZ ;  /* 0x0000001006067819 */ /* 0x000fe200000006ff */
[----:B0-----:R-:W-:-:S04]  /*07b0*/  FADD R15, RZ, R15 ;  /* 0x0000000fff0f7221 */ /* 0x001fc80000000000 */
[----:B------:R-:W-:-:S06]  /*07c0*/  FFMA R15, R15, R16, 9.9999997473787516356e-06 ;  /* 0x3727c5ac0f0f7423 */ /* 0x000fcc0000000010 */
[----:B------:R-:W0:Y:S01]  /*07d0*/  MUFU.RSQ R15, R15 ;  /* 0x0000000f000f7308 */ /* 0x000e220000001400 */
[----:B------:R-:W-:Y:S02]  /*07e0*/  PRMT R16, R3, 0x7632, R16 ;  /* 0x0000763203107816 */ /* 0x000fe40000000010 */
[----:B------:R-:W-:Y:S02]  /*07f0*/  SHF.L.U32 R3, R0, 0x10, RZ ;  /* 0x0000001000037819 */ /* 0x000fe400000006ff */
[----:B------:R-:W-:Y:S02]  /*0800*/  SHF.L.U32 R10, R5, 0x10, RZ ;  /* 0x00000010050a7819 */ /* 0x000fe400000006ff */
[----:B------:R-:W-:Y:S02]  /*0810*/  SHF.L.U32 R16, R16, 0x10, RZ ;  /* 0x0000001010107819 */ /* 0x000fe400000006ff */
[----:B------:R-:W-:Y:S01]  /*0820*/  SHF.L.U32 R9, R9, 0x10, RZ ;  /* 0x0000001009097819 */ /* 0x000fe200000006ff */
[-C--:B0-----:R-:W-:Y:S01]  /*0830*/  FMUL R11, R11, R15.reuse ;  /* 0x0000000f0b0b7220 */ /* 0x081fe20000400000 */
[-C--:B------:R-:W-:Y:S01]  /*0840*/  FMUL R12, R12, R15.reuse ;  /* 0x0000000f0c0c7220 */ /* 0x080fe20000400000 */
[-C--:B------:R-:W-:Y:S01]  /*0850*/  FMUL R13, R13, R15.reuse ;  /* 0x0000000f0d0d7220 */ /* 0x080fe20000400000 */
[----:B------:R-:W-:Y:S01]  /*0860*/  FMUL R14, R14, R15 ;  /* 0x0000000f0e0e7220 */ /* 0x000fe20000400000 */
[----:B------:R-:W-:Y:S01]  /*0870*/  FFMA R2, R11, R2, R4 ;  /* 0x000000020b027223 */ /* 0x000fe20000000004 */
[----:B------:R-:W-:Y:S01]  /*0880*/  FFMA R3, R12, R6, R3 ;  /* 0x000000060c037223 */ /* 0x000fe20000000003 */
[----:B------:R-:W-:Y:S01]  /*0890*/  FFMA R10, R13, R18, R10 ;  /* 0x000000120d0a7223 */ /* 0x000fe2000000000a */
[----:B------:R-:W-:Y:S01]  /*08a0*/  FFMA R5, R14, R16, R9 ;  /* 0x000000100e057223 */ /* 0x000fe20000000009 */
[----:B------:R-:W-:-:S02]  /*08b0*/  IMAD.WIDE R8, R8, R7, c[0x0][0x188] ;  /* 0x0000620008087625 */ /* 0x000fc400078e0207 */
[----:B------:R-:W-:Y:S02]  /*08c0*/  F2FP.BF16.PACK_AB R2, R3, R2 ;  /* 0x000000020302723e */ /* 0x000fe400000010ff */
[----:B------:R-:W-:Y:S01]  /*08d0*/  F2FP.BF16.PACK_AB R3, R5, R10 ;  /* 0x0000000a0503723e */ /* 0x000fe200000010ff */
[----:B------:R-:W-:Y:S06]  /*08e0*/  @P1 EXIT ;  /* 0x000000000000194d */ /* 0x000fec0003800000 */
[----:B------:R-:W-:Y:S01]  /*08f0*/  STG.E.64 [R8.64], R2 ;  /* 0x0000000208007986 */ /* 0x000fe2000c101b04 */
[----:B------:R-:W-:Y:S05]  /*0900*/  EXIT ;  /* 0x000000000000794d */ /* 0x000fea0003800000 */
.L_x_0:
[----:B------:R-:W-:-:S00]  /*0910*/  BRA `(.L_x_0) ;  /* 0xfffffff000007947 */ /* 0x000fc0000383ffff */
[----:B------:R-:W-:-:S00]  /*0920*/  NOP ;  /* 0x0000000000007918 */ /* 0x000fc00000000000 */
        /* <DEDUP_REMOVED lines=13> */
.L_x_1:


//--------------------- .nv.global.init           --------------------------
	.section	.nv.global.init,"aw",@progbits
.nv.global.init:
	.type		_$_str,@object
	.size		_$_str,(.L_0 - _$_str)
_$_str:
        /*0000*/ 	.byte	0x5f, 0x5f, 0x43, 0x55, 0x44, 0x41, 0x5f, 0x46, 0x54, 0x5a, 0x00
.L_0:


//--------------------- .nv.shared.triton_per_fused_add_native_layer_norm_7 --------------------------
	.section	.nv.shared.triton_per_fused_add_native_layer_norm_7,"aw",@nobits
	.sectionflags	@""
	.align	16
